//
// Generated by NVIDIA NVVM Compiler
//
// Compiler Build ID: CL-36424714
// Cuda compilation tools, release 13.0, V13.0.88
// Based on NVVM 20.0.0
//

.version 9.0
.target sm_100
.address_size 64

	// .globl	_Z19CuMatMatMultKernelIPKlS0_Pliii

.visible .entry _Z19CuMatMatMultKernelIPKlS0_Pliii(
	.param .u64 .ptr .align 1 _Z19CuMatMatMultKernelIPKlS0_Pliii_param_0,
	.param .u64 .ptr .align 1 _Z19CuMatMatMultKernelIPKlS0_Pliii_param_1,
	.param .u64 .ptr .align 1 _Z19CuMatMatMultKernelIPKlS0_Pliii_param_2,
	.param .u32 _Z19CuMatMatMultKernelIPKlS0_Pliii_param_3,
	.param .u32 _Z19CuMatMatMultKernelIPKlS0_Pliii_param_4,
	.param .u32 _Z19CuMatMatMultKernelIPKlS0_Pliii_param_5
)
{
	.reg .pred 	%p<13>;
	.reg .b32 	%r<41>;
	.reg .b64 	%rd<120>;

	ld.param.u64 	%rd19, [_Z19CuMatMatMultKernelIPKlS0_Pliii_param_0];
	ld.param.u64 	%rd20, [_Z19CuMatMatMultKernelIPKlS0_Pliii_param_1];
	ld.param.u64 	%rd18, [_Z19CuMatMatMultKernelIPKlS0_Pliii_param_2];
	ld.param.u32 	%r18, [_Z19CuMatMatMultKernelIPKlS0_Pliii_param_3];
	ld.param.u32 	%r20, [_Z19CuMatMatMultKernelIPKlS0_Pliii_param_4];
	ld.param.u32 	%r19, [_Z19CuMatMatMultKernelIPKlS0_Pliii_param_5];
	cvta.to.global.u64 	%rd1, %rd20;
	cvta.to.global.u64 	%rd2, %rd19;
	mov.u32 	%r21, %ctaid.y;
	mov.u32 	%r22, %ntid.y;
	mov.u32 	%r23, %tid.y;
	mad.lo.s32 	%r1, %r21, %r22, %r23;
	mov.u32 	%r24, %ctaid.x;
	mov.u32 	%r25, %ntid.x;
	mov.u32 	%r26, %tid.x;
	mad.lo.s32 	%r2, %r24, %r25, %r26;
	setp.ge.s32 	%p1, %r1, %r20;
	setp.ge.s32 	%p2, %r2, %r19;
	or.pred  	%p3, %p1, %p2;
	@%p3 bra 	$L__BB0_14;
	setp.lt.s32 	%p4, %r18, 1;
	mov.b64 	%rd119, 0;
	@%p4 bra 	$L__BB0_13;
	mul.lo.s32 	%r3, %r18, %r1;
	and.b32  	%r4, %r18, 7;
	setp.lt.u32 	%p5, %r18, 8;
	mov.b64 	%rd119, 0;
	mov.b32 	%r39, 0;
	@%p5 bra 	$L__BB0_5;
	and.b32  	%r39, %r18, 2147483640;
	neg.s32 	%r37, %r39;
	shl.b32 	%r7, %r19, 3;
	mul.wide.u32 	%rd25, %r3, 8;
	add.s64 	%rd26, %rd25, %rd2;
	add.s64 	%rd111, %rd26, 32;
	mov.b64 	%rd119, 0;
	mul.wide.s32 	%rd33, %r19, 8;
	mov.u32 	%r36, %r2;
$L__BB0_4:
	.pragma "nounroll";
	ld.global.u64 	%rd27, [%rd111+-32];
	mul.wide.s32 	%rd28, %r36, 8;
	add.s64 	%rd29, %rd1, %rd28;
	ld.global.u64 	%rd30, [%rd29];
	mad.lo.s64 	%rd31, %rd30, %rd27, %rd119;
	ld.global.u64 	%rd32, [%rd111+-24];
	add.s64 	%rd34, %rd29, %rd33;
	ld.global.u64 	%rd35, [%rd34];
	mad.lo.s64 	%rd36, %rd35, %rd32, %rd31;
	ld.global.u64 	%rd37, [%rd111+-16];
	add.s64 	%rd38, %rd34, %rd33;
	ld.global.u64 	%rd39, [%rd38];
	mad.lo.s64 	%rd40, %rd39, %rd37, %rd36;
	ld.global.u64 	%rd41, [%rd111+-8];
	add.s64 	%rd42, %rd38, %rd33;
	ld.global.u64 	%rd43, [%rd42];
	mad.lo.s64 	%rd44, %rd43, %rd41, %rd40;
	ld.global.u64 	%rd45, [%rd111];
	add.s64 	%rd46, %rd42, %rd33;
	ld.global.u64 	%rd47, [%rd46];
	mad.lo.s64 	%rd48, %rd47, %rd45, %rd44;
	ld.global.u64 	%rd49, [%rd111+8];
	add.s64 	%rd50, %rd46, %rd33;
	ld.global.u64 	%rd51, [%rd50];
	mad.lo.s64 	%rd52, %rd51, %rd49, %rd48;
	ld.global.u64 	%rd53, [%rd111+16];
	add.s64 	%rd54, %rd50, %rd33;
	ld.global.u64 	%rd55, [%rd54];
	mad.lo.s64 	%rd56, %rd55, %rd53, %rd52;
	ld.global.u64 	%rd57, [%rd111+24];
	add.s64 	%rd58, %rd54, %rd33;
	ld.global.u64 	%rd59, [%rd58];
	mad.lo.s64 	%rd119, %rd59, %rd57, %rd56;
	add.s32 	%r37, %r37, 8;
	add.s32 	%r36, %r36, %r7;
	add.s64 	%rd111, %rd111, 64;
	setp.ne.s32 	%p6, %r37, 0;
	@%p6 bra 	$L__BB0_4;
$L__BB0_5:
	setp.eq.s32 	%p7, %r4, 0;
	@%p7 bra 	$L__BB0_13;
	and.b32  	%r13, %r18, 3;
	setp.lt.u32 	%p8, %r4, 4;
	@%p8 bra 	$L__BB0_8;
	add.s32 	%r28, %r39, %r3;
	mul.wide.u32 	%rd61, %r28, 8;
	add.s64 	%rd62, %rd2, %rd61;
	ld.global.u64 	%rd63, [%rd62];
	mad.lo.s32 	%r29, %r39, %r19, %r2;
	mul.wide.s32 	%rd64, %r29, 8;
	add.s64 	%rd65, %rd1, %rd64;
	ld.global.u64 	%rd66, [%rd65];
	mad.lo.s64 	%rd67, %rd66, %rd63, %rd119;
	cvt.u64.u32 	%rd68, %r3;
	cvt.u64.u32 	%rd69, %r39;
	add.s64 	%rd70, %rd69, %rd68;
	shl.b64 	%rd71, %rd70, 3;
	add.s64 	%rd72, %rd2, %rd71;
	ld.global.u64 	%rd73, [%rd72+8];
	mul.wide.s32 	%rd74, %r19, 8;
	add.s64 	%rd75, %rd65, %rd74;
	ld.global.u64 	%rd76, [%rd75];
	mad.lo.s64 	%rd77, %rd76, %rd73, %rd67;
	ld.global.u64 	%rd78, [%rd72+16];
	add.s64 	%rd79, %rd75, %rd74;
	ld.global.u64 	%rd80, [%rd79];
	mad.lo.s64 	%rd81, %rd80, %rd78, %rd77;
	ld.global.u64 	%rd82, [%rd72+24];
	add.s64 	%rd83, %rd79, %rd74;
	ld.global.u64 	%rd84, [%rd83];
	mad.lo.s64 	%rd119, %rd84, %rd82, %rd81;
	add.s32 	%r39, %r39, 4;
$L__BB0_8:
	setp.eq.s32 	%p9, %r13, 0;
	@%p9 bra 	$L__BB0_13;
	setp.eq.s32 	%p10, %r13, 1;
	@%p10 bra 	$L__BB0_11;
	add.s32 	%r30, %r39, %r3;
	mul.wide.u32 	%rd86, %r30, 8;
	add.s64 	%rd87, %rd2, %rd86;
	ld.global.u64 	%rd88, [%rd87];
	mad.lo.s32 	%r31, %r39, %r19, %r2;
	mul.wide.s32 	%rd89, %r31, 8;
	add.s64 	%rd90, %rd1, %rd89;
	ld.global.u64 	%rd91, [%rd90];
	mad.lo.s64 	%rd92, %rd91, %rd88, %rd119;
	cvt.u64.u32 	%rd93, %r3;
	cvt.u64.u32 	%rd94, %r39;
	add.s64 	%rd95, %rd94, %rd93;
	shl.b64 	%rd96, %rd95, 3;
	add.s64 	%rd97, %rd2, %rd96;
	ld.global.u64 	%rd98, [%rd97+8];
	mul.wide.s32 	%rd99, %r19, 8;
	add.s64 	%rd100, %rd90, %rd99;
	ld.global.u64 	%rd101, [%rd100];
	mad.lo.s64 	%rd119, %rd101, %rd98, %rd92;
	add.s32 	%r39, %r39, 2;
$L__BB0_11:
	and.b32  	%r32, %r18, 1;
	setp.eq.b32 	%p11, %r32, 1;
	not.pred 	%p12, %p11;
	@%p12 bra 	$L__BB0_13;
	add.s32 	%r33, %r39, %r3;
	mul.wide.u32 	%rd102, %r33, 8;
	add.s64 	%rd103, %rd2, %rd102;
	ld.global.u64 	%rd104, [%rd103];
	mad.lo.s32 	%r34, %r39, %r19, %r2;
	mul.wide.s32 	%rd105, %r34, 8;
	add.s64 	%rd106, %rd1, %rd105;
	ld.global.u64 	%rd107, [%rd106];
	mad.lo.s64 	%rd119, %rd107, %rd104, %rd119;
$L__BB0_13:
	mad.lo.s32 	%r35, %r19, %r1, %r2;
	cvta.to.global.u64 	%rd108, %rd18;
	mul.wide.s32 	%rd109, %r35, 8;
	add.s64 	%rd110, %rd108, %rd109;
	st.global.u64 	[%rd110], %rd119;
$L__BB0_14:
	ret;

}
	// .globl	_Z29CuMatElementMultMatrixDKernelPdS_S_ll
.visible .entry _Z29CuMatElementMultMatrixDKernelPdS_S_ll(
	.param .u64 .ptr .align 1 _Z29CuMatElementMultMatrixDKernelPdS_S_ll_param_0,
	.param .u64 .ptr .align 1 _Z29CuMatElementMultMatrixDKernelPdS_S_ll_param_1,
	.param .u64 .ptr .align 1 _Z29CuMatElementMultMatrixDKernelPdS_S_ll_param_2,
	.param .u64 _Z29CuMatElementMultMatrixDKernelPdS_S_ll_param_3,
	.param .u64 _Z29CuMatElementMultMatrixDKernelPdS_S_ll_param_4
)
{
	.reg .pred 	%p<2>;
	.reg .b32 	%r<5>;
	.reg .b64 	%rd<15>;
	.reg .b64 	%fd<4>;

	ld.param.u64 	%rd2, [_Z29CuMatElementMultMatrixDKernelPdS_S_ll_param_0];
	ld.param.u64 	%rd3, [_Z29CuMatElementMultMatrixDKernelPdS_S_ll_param_1];
	ld.param.u64 	%rd4, [_Z29CuMatElementMultMatrixDKernelPdS_S_ll_param_2];
	ld.param.u64 	%rd5, [_Z29CuMatElementMultMatrixDKernelPdS_S_ll_param_3];
	ld.param.u64 	%rd6, [_Z29CuMatElementMultMatrixDKernelPdS_S_ll_param_4];
	mul.lo.s64 	%rd7, %rd6, %rd5;
	mov.u32 	%r1, %ntid.x;
	mov.u32 	%r2, %ctaid.x;
	mov.u32 	%r3, %tid.x;
	mad.lo.s32 	%r4, %r1, %r2, %r3;
	cvt.u64.u32 	%rd1, %r4;
	setp.le.s64 	%p1, %rd7, %rd1;
	@%p1 bra 	$L__BB1_2;
	cvta.to.global.u64 	%rd8, %rd2;
	cvta.to.global.u64 	%rd9, %rd3;
	cvta.to.global.u64 	%rd10, %rd4;
	shl.b64 	%rd11, %rd1, 3;
	add.s64 	%rd12, %rd8, %rd11;
	ld.global.f64 	%fd1, [%rd12];
	add.s64 	%rd13, %rd9, %rd11;
	ld.global.f64 	%fd2, [%rd13];
	mul.f64 	%fd3, %fd1, %fd2;
	add.s64 	%rd14, %rd10, %rd11;
	st.global.f64 	[%rd14], %fd3;
$L__BB1_2:
	ret;

}
	// .globl	_Z29CuMatElementMultMatrixKernelIPlS_S_ll
.visible .entry _Z29CuMatElementMultMatrixKernelIPlS_S_ll(
	.param .u64 .ptr .align 1 _Z29CuMatElementMultMatrixKernelIPlS_S_ll_param_0,
	.param .u64 .ptr .align 1 _Z29CuMatElementMultMatrixKernelIPlS_S_ll_param_1,
	.param .u64 .ptr .align 1 _Z29CuMatElementMultMatrixKernelIPlS_S_ll_param_2,
	.param .u64 _Z29CuMatElementMultMatrixKernelIPlS_S_ll_param_3,
	.param .u64 _Z29CuMatElementMultMatrixKernelIPlS_S_ll_param_4
)
{
	.reg .pred 	%p<2>;
	.reg .b32 	%r<5>;
	.reg .b64 	%rd<18>;

	ld.param.u64 	%rd2, [_Z29CuMatElementMultMatrixKernelIPlS_S_ll_param_0];
	ld.param.u64 	%rd3, [_Z29CuMatElementMultMatrixKernelIPlS_S_ll_param_1];
	ld.param.u64 	%rd4, [_Z29CuMatElementMultMatrixKernelIPlS_S_ll_param_2];
	ld.param.u64 	%rd5, [_Z29CuMatElementMultMatrixKernelIPlS_S_ll_param_3];
	ld.param.u64 	%rd6, [_Z29CuMatElementMultMatrixKernelIPlS_S_ll_param_4];
	mul.lo.s64 	%rd7, %rd6, %rd5;
	mov.u32 	%r1, %ntid.x;
	mov.u32 	%r2, %ctaid.x;
	mov.u32 	%r3, %tid.x;
	mad.lo.s32 	%r4, %r1, %r2, %r3;
	cvt.u64.u32 	%rd1, %r4;
	setp.le.s64 	%p1, %rd7, %rd1;
	@%p1 bra 	$L__BB2_2;
	cvta.to.global.u64 	%rd8, %rd2;
	cvta.to.global.u64 	%rd9, %rd3;
	cvta.to.global.u64 	%rd10, %rd4;
	shl.b64 	%rd11, %rd1, 3;
	add.s64 	%rd12, %rd8, %rd11;
	ld.global.u64 	%rd13, [%rd12];
	add.s64 	%rd14, %rd9, %rd11;
	ld.global.u64 	%rd15, [%rd14];
	mul.lo.s64 	%rd16, %rd15, %rd13;
	add.s64 	%rd17, %rd10, %rd11;
	st.global.u64 	[%rd17], %rd16;
$L__BB2_2:
	ret;

}


// ===== COMPILED SASS (sm_100) =====

	.target	sm_100

	.elftype	@"ET_EXEC"


//--------------------- .note.nv.tkinfo           --------------------------
	.section	.note.nv.tkinfo,"",@"SHT_NOTE"
	.sectionflags	@"SHF_NOTE_NV_TKINFO"
	.tkinfo
        /*0018*/ 	.word	0x00000002
        /*0030*/ 	.string	""
        /*0030*/ 	.string	"ptxas"
        /*0030*/ 	.string	"Cuda compilation tools, release 13.0, V13.0.88"
        /*0030*/ 	.string	"Build cuda_13.0.r13.0/compiler.36424714_0"
        /*0030*/ 	.string	"-arch sm_100 -m 64 "



//--------------------- .note.nv.cuinfo           --------------------------
	.section	.note.nv.cuinfo,"",@"SHT_NOTE"
	.sectionflags	@"SHF_NOTE_NV_CUINFO"
        /*0018*/ 	.short	0x0002
        /*001a*/ 	.short	0x0064
        /*001c*/ 	.short	0x0082
	.zero		2


//--------------------- .nv.info                  --------------------------
	.section	.nv.info,"",@"SHT_CUDA_INFO"
	.align	4


	//----- nvinfo : EIATTR_REGCOUNT
	.align		4
        /*0000*/ 	.byte	0x04, 0x2f
        /*0002*/ 	.short	(.L_1 - .L_0)
	.align		4
.L_0:
        /*0004*/ 	.word	index@(_Z19CuMatMatMultKernelIPKlS0_Pliii)
        /*0008*/ 	.word	0x00000020


	//----- nvinfo : EIATTR_FRAME_SIZE
	.align		4
.L_1:
        /*000c*/ 	.byte	0x04, 0x11
        /*000e*/ 	.short	(.L_3 - .L_2)
	.align		4
.L_2:
        /*0010*/ 	.word	index@(_Z19CuMatMatMultKernelIPKlS0_Pliii)
        /*0014*/ 	.word	0x00000000


	//----- nvinfo : EIATTR_REGCOUNT
	.align		4
.L_3:
        /*0018*/ 	.byte	0x04, 0x2f
        /*001a*/ 	.short	(.L_5 - .L_4)
	.align		4
.L_4:
        /*001c*/ 	.word	index@(_Z29CuMatElementMultMatrixDKernelPdS_S_ll)
        /*0020*/ 	.word	0x0000000c


	//----- nvinfo : EIATTR_FRAME_SIZE
	.align		4
.L_5:
        /*0024*/ 	.byte	0x04, 0x11
        /*0026*/ 	.short	(.L_7 - .L_6)
	.align		4
.L_6:
        /*0028*/ 	.word	index@(_Z29CuMatElementMultMatrixDKernelPdS_S_ll)
        /*002c*/ 	.word	0x00000000


	//----- nvinfo : EIATTR_REGCOUNT
	.align		4
.L_7:
        /*0030*/ 	.byte	0x04, 0x2f
        /*0032*/ 	.short	(.L_9 - .L_8)
	.align		4
.L_8:
        /*0034*/ 	.word	index@(_Z29CuMatElementMultMatrixKernelIPlS_S_ll)
        /*0038*/ 	.word	0x0000000e


	//----- nvinfo : EIATTR_FRAME_SIZE
	.align		4
.L_9:
        /*003c*/ 	.byte	0x04, 0x11
        /*003e*/ 	.short	(.L_11 - .L_10)
	.align		4
.L_10:
        /*0040*/ 	.word	index@(_Z29CuMatElementMultMatrixKernelIPlS_S_ll)
        /*0044*/ 	.word	0x00000000


	//----- nvinfo : EIATTR_MIN_STACK_SIZE
	.align		4
.L_11:
        /*0048*/ 	.byte	0x04, 0x12
        /*004a*/ 	.short	(.L_13 - .L_12)
	.align		4
.L_12:
        /*004c*/ 	.word	index@(_Z29CuMatElementMultMatrixKernelIPlS_S_ll)
        /*0050*/ 	.word	0x00000000


	//----- nvinfo : EIATTR_MIN_STACK_SIZE
	.align		4
.L_13:
        /*0054*/ 	.byte	0x04, 0x12
        /*0056*/ 	.short	(.L_15 - .L_14)
	.align		4
.L_14:
        /*0058*/ 	.word	index@(_Z29CuMatElementMultMatrixDKernelPdS_S_ll)
        /*005c*/ 	.word	0x00000000


	//----- nvinfo : EIATTR_MIN_STACK_SIZE
	.align		4
.L_15:
        /*0060*/ 	.byte	0x04, 0x12
        /*0062*/ 	.short	(.L_17 - .L_16)
	.align		4
.L_16:
        /*0064*/ 	.word	index@(_Z19CuMatMatMultKernelIPKlS0_Pliii)
        /*0068*/ 	.word	0x00000000
.L_17:


//--------------------- .nv.compat                --------------------------
	.section	.nv.compat,"",@"SHT_CUDA_COMPAT_INFO"
	.align	4
        /*0000*/ 	.byte	0x02, 0x09, 0x00, 0x00, 0x02, 0x02, 0x01, 0x00, 0x02, 0x05, 0x05, 0x00, 0x03, 0x07, 0x01, 0x01
        /*0010*/ 	.byte	0x02, 0x03, 0x00, 0x00, 0x02, 0x06, 0x01, 0x00, 0x04, 0x0b, 0x08, 0x00, 0x01, 0x00, 0x00, 0x00
        /*0020*/ 	.byte	0x00, 0x00, 0x00, 0x00


//--------------------- .nv.info._Z29CuMatElementMultMatrixKernelIPlS_S_ll --------------------------
	.section	.nv.info._Z29CuMatElementMultMatrixKernelIPlS_S_ll,"",@"SHT_CUDA_INFO"
	.sectionflags	@""
	.align	4


	//----- nvinfo : EIATTR_CUDA_API_VERSION
	.align		4
        /*0000*/ 	.byte	0x04, 0x37
        /*0002*/ 	.short	(.L_19 - .L_18)
.L_18:
        /*0004*/ 	.word	0x00000082


	//----- nvinfo : EIATTR_KPARAM_INFO
	.align		4
.L_19:
        /*0008*/ 	.byte	0x04, 0x17
        /*000a*/ 	.short	(.L_21 - .L_20)
.L_20:
        /*000c*/ 	.word	0x00000000
        /*0010*/ 	.short	0x0004
        /*0012*/ 	.short	0x0020
        /*0014*/ 	.byte	0x00, 0xf0, 0x21, 0x00


	//----- nvinfo : EIATTR_KPARAM_INFO
	.align		4
.L_21:
        /*0018*/ 	.byte	0x04, 0x17
        /*001a*/ 	.short	(.L_23 - .L_22)
.L_22:
        /*001c*/ 	.word	0x00000000
        /*0020*/ 	.short	0x0003
        /*0022*/ 	.short	0x0018
        /*0024*/ 	.byte	0x00, 0xf0, 0x21, 0x00


	//----- nvinfo : EIATTR_KPARAM_INFO
	.align		4
.L_23:
        /*0028*/ 	.byte	0x04, 0x17
        /*002a*/ 	.short	(.L_25 - .L_24)
.L_24:
        /*002c*/ 	.word	0x00000000
        /*0030*/ 	.short	0x0002
        /*0032*/ 	.short	0x0010
        /*0034*/ 	.byte	0x00, 0xf5, 0x21, 0x00


	//----- nvinfo : EIATTR_KPARAM_INFO
	.align		4
.L_25:
        /*0038*/ 	.byte	0x04, 0x17
        /*003a*/ 	.short	(.L_27 - .L_26)
.L_26:
        /*003c*/ 	.word	0x00000000
        /*0040*/ 	.short	0x0001
        /*0042*/ 	.short	0x0008
        /*0044*/ 	.byte	0x00, 0xf5, 0x21, 0x00


	//----- nvinfo : EIATTR_KPARAM_INFO
	.align		4
.L_27:
        /*0048*/ 	.byte	0x04, 0x17
        /*004a*/ 	.short	(.L_29 - .L_28)
.L_28:
        /*004c*/ 	.word	0x00000000
        /*0050*/ 	.short	0x0000
        /*0052*/ 	.short	0x0000
        /*0054*/ 	.byte	0x00, 0xf5, 0x21, 0x00


	//----- nvinfo : EIATTR_SPARSE_MMA_MASK
	.align		4
.L_29:
        /*0058*/ 	.byte	0x03, 0x50
        /*005a*/ 	.short	0x0000


	//----- nvinfo : EIATTR_MAXREG_COUNT
	.align		4
        /*005c*/ 	.byte	0x03, 0x1b
        /*005e*/ 	.short	0x00ff


	//----- nvinfo : EIATTR_MERCURY_ISA_VERSION
	.align		4
        /*0060*/ 	.byte	0x03, 0x5f
        /*0062*/ 	.short	0x0101


	//----- nvinfo : EIATTR_VRC_CTA_INIT_COUNT
	.align		4
        /*0064*/ 	.byte	0x02, 0x4a
	.zero		1
	.zero		1


	//----- nvinfo : EIATTR_EXIT_INSTR_OFFSETS
	.align		4
        /*0068*/ 	.byte	0x04, 0x1c
        /*006a*/ 	.short	(.L_31 - .L_30)


	//   ....[0]....
.L_30:
        /*006c*/ 	.word	0x000000e0


	//   ....[1]....
        /*0070*/ 	.word	0x00000210


	//----- nvinfo : EIATTR_CBANK_PARAM_SIZE
	.align		4
.L_31:
        /*0074*/ 	.byte	0x03, 0x19
        /*0076*/ 	.short	0x0028


	//----- nvinfo : EIATTR_PARAM_CBANK
	.align		4
        /*0078*/ 	.byte	0x04, 0x0a
        /*007a*/ 	.short	(.L_33 - .L_32)
	.align		4
.L_32:
        /*007c*/ 	.word	index@(.nv.constant0._Z29CuMatElementMultMatrixKernelIPlS_S_ll)
        /*0080*/ 	.short	0x0380
        /*0082*/ 	.short	0x0028


	//----- nvinfo : EIATTR_SW_WAR
	.align		4
.L_33:
        /*0084*/ 	.byte	0x04, 0x36
        /*0086*/ 	.short	(.L_35 - .L_34)
.L_34:
        /*0088*/ 	.word	0x00000008
.L_35:


//--------------------- .nv.info._Z29CuMatElementMultMatrixDKernelPdS_S_ll --------------------------
	.section	.nv.info._Z29CuMatElementMultMatrixDKernelPdS_S_ll,"",@"SHT_CUDA_INFO"
	.sectionflags	@""
	.align	4


	//----- nvinfo : EIATTR_CUDA_API_VERSION
	.align		4
        /*0000*/ 	.byte	0x04, 0x37
        /*0002*/ 	.short	(.L_37 - .L_36)
.L_36:
        /*0004*/ 	.word	0x00000082


	//----- nvinfo : EIATTR_KPARAM_INFO
	.align		4
.L_37:
        /*0008*/ 	.byte	0x04, 0x17
        /*000a*/ 	.short	(.L_39 - .L_38)
.L_38:
        /*000c*/ 	.word	0x00000000
        /*0010*/ 	.short	0x0004
        /*0012*/ 	.short	0x0020
        /*0014*/ 	.byte	0x00, 0xf0, 0x21, 0x00


	//----- nvinfo : EIATTR_KPARAM_INFO
	.align		4
.L_39:
        /*0018*/ 	.byte	0x04, 0x17
        /*001a*/ 	.short	(.L_41 - .L_40)
.L_40:
        /*001c*/ 	.word	0x00000000
        /*0020*/ 	.short	0x0003
        /*0022*/ 	.short	0x0018
        /*0024*/ 	.byte	0x00, 0xf0, 0x21, 0x00


	//----- nvinfo : EIATTR_KPARAM_INFO
	.align		4
.L_41:
        /*0028*/ 	.byte	0x04, 0x17
        /*002a*/ 	.short	(.L_43 - .L_42)
.L_42:
        /*002c*/ 	.word	0x00000000
        /*0030*/ 	.short	0x0002
        /*0032*/ 	.short	0x0010
        /*0034*/ 	.byte	0x00, 0xf5, 0x21, 0x00


	//----- nvinfo : EIATTR_KPARAM_INFO
	.align		4
.L_43:
        /*0038*/ 	.byte	0x04, 0x17
        /*003a*/ 	.short	(.L_45 - .L_44)
.L_44:
        /*003c*/ 	.word	0x00000000
        /*0040*/ 	.short	0x0001
        /*0042*/ 	.short	0x0008
        /*0044*/ 	.byte	0x00, 0xf5, 0x21, 0x00


	//----- nvinfo : EIATTR_KPARAM_INFO
	.align		4
.L_45:
        /*0048*/ 	.byte	0x04, 0x17
        /*004a*/ 	.short	(.L_47 - .L_46)
.L_46:
        /*004c*/ 	.word	0x00000000
        /*0050*/ 	.short	0x0000
        /*0052*/ 	.short	0x0000
        /*0054*/ 	.byte	0x00, 0xf5, 0x21, 0x00


	//----- nvinfo : EIATTR_SPARSE_MMA_MASK
	.align		4
.L_47:
        /*0058*/ 	.byte	0x03, 0x50
        /*005a*/ 	.short	0x0000


	//----- nvinfo : EIATTR_MAXREG_COUNT
	.align		4
        /*005c*/ 	.byte	0x03, 0x1b
        /*005e*/ 	.short	0x00ff


	//----- nvinfo : EIATTR_MERCURY_ISA_VERSION
	.align		4
        /*0060*/ 	.byte	0x03, 0x5f
        /*0062*/ 	.short	0x0101


	//----- nvinfo : EIATTR_VRC_CTA_INIT_COUNT
	.align		4
        /*0064*/ 	.byte	0x02, 0x4a
	.zero		1
	.zero		1


	//----- nvinfo : EIATTR_EXIT_INSTR_OFFSETS
	.align		4
        /*0068*/ 	.byte	0x04, 0x1c
        /*006a*/ 	.short	(.L_49 - .L_48)


	//   ....[0]....
.L_48:
        /*006c*/ 	.word	0x000000e0


	//   ....[1]....
        /*0070*/ 	.word	0x000001e0


	//----- nvinfo : EIATTR_CBANK_PARAM_SIZE
	.align		4
.L_49:
        /*0074*/ 	.byte	0x03, 0x19
        /*0076*/ 	.short	0x0028


	//----- nvinfo : EIATTR_PARAM_CBANK
	.align		4
        /*0078*/ 	.byte	0x04, 0x0a
        /*007a*/ 	.short	(.L_51 - .L_50)
	.align		4
.L_50:
        /*007c*/ 	.word	index@(.nv.constant0._Z29CuMatElementMultMatrixDKernelPdS_S_ll)
        /*0080*/ 	.short	0x0380
        /*0082*/ 	.short	0x0028


	//----- nvinfo : EIATTR_SW_WAR
	.align		4
.L_51:
        /*0084*/ 	.byte	0x04, 0x36
        /*0086*/ 	.short	(.L_53 - .L_52)
.L_52:
        /*0088*/ 	.word	0x00000008
.L_53:


//--------------------- .nv.info._Z19CuMatMatMultKernelIPKlS0_Pliii --------------------------
	.section	.nv.info._Z19CuMatMatMultKernelIPKlS0_Pliii,"",@"SHT_CUDA_INFO"
	.sectionflags	@""
	.align	4


	//----- nvinfo : EIATTR_CUDA_API_VERSION
	.align		4
        /*0000*/ 	.byte	0x04, 0x37
        /*0002*/ 	.short	(.L_55 - .L_54)
.L_54:
        /*0004*/ 	.word	0x00000082


	//----- nvinfo : EIATTR_KPARAM_INFO
	.align		4
.L_55:
        /*0008*/ 	.byte	0x04, 0x17
        /*000a*/ 	.short	(.L_57 - .L_56)
.L_56:
        /*000c*/ 	.word	0x00000000
        /*0010*/ 	.short	0x0005
        /*0012*/ 	.short	0x0020
        /*0014*/ 	.byte	0x00, 0xf0, 0x11, 0x00


	//----- nvinfo : EIATTR_KPARAM_INFO
	.align		4
.L_57:
        /*0018*/ 	.byte	0x04, 0x17
        /*001a*/ 	.short	(.L_59 - .L_58)
.L_58:
        /*001c*/ 	.word	0x00000000
        /*0020*/ 	.short	0x0004
        /*0022*/ 	.short	0x001c
        /*0024*/ 	.byte	0x00, 0xf0, 0x11, 0x00


	//----- nvinfo : EIATTR_KPARAM_INFO
	.align		4
.L_59:
        /*0028*/ 	.byte	0x04, 0x17
        /*002a*/ 	.short	(.L_61 - .L_60)
.L_60:
        /*002c*/ 	.word	0x00000000
        /*0030*/ 	.short	0x0003
        /*0032*/ 	.short	0x0018
        /*0034*/ 	.byte	0x00, 0xf0, 0x11, 0x00


	//----- nvinfo : EIATTR_KPARAM_INFO
	.align		4
.L_61:
        /*0038*/ 	.byte	0x04, 0x17
        /*003a*/ 	.short	(.L_63 - .L_62)
.L_62:
        /*003c*/ 	.word	0x00000000
        /*0040*/ 	.short	0x0002
        /*0042*/ 	.short	0x0010
        /*0044*/ 	.byte	0x00, 0xf5, 0x21, 0x00


	//----- nvinfo : EIATTR_KPARAM_INFO
	.align		4
.L_63:
        /*0048*/ 	.byte	0x04, 0x17
        /*004a*/ 	.short	(.L_65 - .L_64)
.L_64:
        /*004c*/ 	.word	0x00000000
        /*0050*/ 	.short	0x0001
        /*0052*/ 	.short	0x0008
        /*0054*/ 	.byte	0x00, 0xf5, 0x21, 0x00


	//----- nvinfo : EIATTR_KPARAM_INFO
	.align		4
.L_65:
        /*0058*/ 	.byte	0x04, 0x17
        /*005a*/ 	.short	(.L_67 - .L_66)
.L_66:
        /*005c*/ 	.word	0x00000000
        /*0060*/ 	.short	0x0000
        /*0062*/ 	.short	0x0000
        /*0064*/ 	.byte	0x00, 0xf5, 0x21, 0x00


	//----- nvinfo : EIATTR_SPARSE_MMA_MASK
	.align		4
.L_67:
        /*0068*/ 	.byte	0x03, 0x50
        /*006a*/ 	.short	0x0000


	//----- nvinfo : EIATTR_MAXREG_COUNT
	.align		4
        /*006c*/ 	.byte	0x03, 0x1b
        /*006e*/ 	.short	0x00ff


	//----- nvinfo : EIATTR_MERCURY_ISA_VERSION
	.align		4
        /*0070*/ 	.byte	0x03, 0x5f
        /*0072*/ 	.short	0x0101


	//----- nvinfo : EIATTR_VRC_CTA_INIT_COUNT
	.align		4
        /*0074*/ 	.byte	0x02, 0x4a
	.zero		1
	.zero		1


	//----- nvinfo : EIATTR_EXIT_INSTR_OFFSETS
	.align		4
        /*0078*/ 	.byte	0x04, 0x1c
        /*007a*/ 	.short	(.L_69 - .L_68)


	//   ....[0]....
.L_68:
        /*007c*/ 	.word	0x000000d0


	//   ....[1]....
        /*0080*/ 	.word	0x00000bc0


	//----- nvinfo : EIATTR_CBANK_PARAM_SIZE
	.align		4
.L_69:
        /*0084*/ 	.byte	0x03, 0x19
        /*0086*/ 	.short	0x0024


	//----- nvinfo : EIATTR_PARAM_CBANK
	.align		4
        /*0088*/ 	.byte	0x04, 0x0a
        /*008a*/ 	.short	(.L_71 - .L_70)
	.align		4
.L_70:
        /*008c*/ 	.word	index@(.nv.constant0._Z19CuMatMatMultKernelIPKlS0_Pliii)
        /*0090*/ 	.short	0x0380
        /*0092*/ 	.short	0x0024


	//----- nvinfo : EIATTR_SW_WAR
	.align		4
.L_71:
        /*0094*/ 	.byte	0x04, 0x36
        /*0096*/ 	.short	(.L_73 - .L_72)
.L_72:
        /*0098*/ 	.word	0x00000008
.L_73:


//--------------------- .nv.callgraph             --------------------------
	.section	.nv.callgraph,"",@"SHT_CUDA_CALLGRAPH"
	.align	4
	.sectionentsize	8
	.align		4
        /*0000*/ 	.word	0x00000000
	.align		4
        /*0004*/ 	.word	0xffffffff
	.align		4
        /*0008*/ 	.word	0x00000000
	.align		4
        /*000c*/ 	.word	0xfffffffe
	.align		4
        /*0010*/ 	.word	0x00000000
	.align		4
        /*0014*/ 	.word	0xfffffffd
	.align		4
        /*0018*/ 	.word	0x00000000
	.align		4
        /*001c*/ 	.word	0xfffffffc


//--------------------- .text._Z29CuMatElementMultMatrixKernelIPlS_S_ll --------------------------
	.section	.text._Z29CuMatElementMultMatrixKernelIPlS_S_ll,"ax",@progbits
	.align	128
        .global         _Z29CuMatElementMultMatrixKernelIPlS_S_ll
        .type           _Z29CuMatElementMultMatrixKernelIPlS_S_ll,@function
        .size           _Z29CuMatElementMultMatrixKernelIPlS_S_ll,(.L_x_8 - _Z29CuMatElementMultMatrixKernelIPlS_S_ll)
        .other          _Z29CuMatElementMultMatrixKernelIPlS_S_ll,@"STO_CUDA_ENTRY STV_DEFAULT"
_Z29CuMatElementMultMatrixKernelIPlS_S_ll:
.text._Z29CuMatElementMultMatrixKernelIPlS_S_ll:
[----:B------:R-:W-:Y:S01]  /*0000*/  LDC R1, c[0x0][0x37c] ;  /* 0x0000df00ff017b82 */ /* 0x000fe20000000800 */
[----:B------:R-:W0:Y:S01]  /*0010*/  S2R R0, SR_CTAID.X ;  /* 0x0000000000007919 */ /* 0x000e220000002500 */
[----:B------:R-:W1:Y:S01]  /*0020*/  LDCU.64 UR8, c[0x0][0x3a0] ;  /* 0x00007400ff0877ac */ /* 0x000e620008000a00 */
[----:B------:R-:W0:Y:S01]  /*0030*/  S2R R3, SR_TID.X ;  /* 0x0000000000037919 */ /* 0x000e220000002100 */
[----:B------:R-:W1:Y:S01]  /*0040*/  LDCU.64 UR10, c[0x0][0x398] ;  /* 0x00007300ff0a77ac */ /* 0x000e620008000a00 */
[----:B------:R-:W0:Y:S01]  /*0050*/  LDCU UR7, c[0x0][0x360] ;  /* 0x00006c00ff0777ac */ /* 0x000e220008000800 */
[----:B-1----:R-:W-:Y:S02]  /*0060*/  UIMAD UR6, UR9, UR10, URZ ;  /* 0x0000000a090672a4 */ /* 0x002fe4000f8e02ff */
[----:B------:R-:W-:Y:S02]  /*0070*/  UIMAD.WIDE.U32 UR4, UR8, UR10, URZ ;  /* 0x0000000a080472a5 */ /* 0x000fe4000f8e00ff */
[----:B------:R-:W-:-:S04]  /*0080*/  UIMAD UR6, UR8, UR11, UR6 ;  /* 0x0000000b080672a4 */ /* 0x000fc8000f8e0206 */
[----:B------:R-:W-:Y:S01]  /*0090*/  UIADD3 UR5, UPT, UPT, UR5, UR6, URZ ;  /* 0x0000000605057290 */ /* 0x000fe2000fffe0ff */
[----:B0-----:R-:W-:-:S05]  /*00a0*/  IMAD R0, R0, UR7, R3 ;  /* 0x0000000700007c24 */ /* 0x001fca000f8e0203 */
[----:B------:R-:W-:Y:S01]  /*00b0*/  IMAD.U32 R2, RZ, RZ, UR5 ;  /* 0x00000005ff027e24 */ /* 0x000fe2000f8e00ff */
[----:B------:R-:W-:-:S04]  /*00c0*/  ISETP.LT.U32.AND P0, PT, R0, UR4, PT ;  /* 0x0000000400007c0c */ /* 0x000fc8000bf01070 */
[----:B------:R-:W-:-:S13]  /*00d0*/  ISETP.GT.AND.EX P0, PT, R2, RZ, PT, P0 ;  /* 0x000000ff0200720c */ /* 0x000fda0003f04300 */
[----:B------:R-:W-:Y:S05]  /*00e0*/  @!P0 EXIT ;  /* 0x000000000000894d */ /* 0x000fea0003800000 */
[----:B------:R-:W0:Y:S01]  /*00f0*/  LDCU.128 UR8, c[0x0][0x380] ;  /* 0x00007000ff0877ac */ /* 0x000e220008000c00 */
[----:B------:R-:W-:Y:S01]  /*0100*/  IMAD.SHL.U32 R8, R0, 0x8, RZ ;  /* 0x0000000800087824 */ /* 0x000fe200078e00ff */
[----:B------:R-:W-:Y:S01]  /*0110*/  SHF.R.U32.HI R0, RZ, 0x1d, R0 ;  /* 0x0000001dff007819 */ /* 0x000fe20000011600 */
[----:B------:R-:W1:Y:S01]  /*0120*/  LDCU.64 UR4, c[0x0][0x358] ;  /* 0x00006b00ff0477ac */ /* 0x000e620008000a00 */
[----:B------:R-:W2:Y:S02]  /*0130*/  LDCU.64 UR6, c[0x0][0x390] ;  /* 0x00007200ff0677ac */ /* 0x000ea40008000a00 */
[C---:B0-----:R-:W-:Y:S02]  /*0140*/  IADD3 R2, P0, PT, R8.reuse, UR8, RZ ;  /* 0x0000000808027c10 */ /* 0x041fe4000ff1e0ff */
[----:B------:R-:W-:Y:S02]  /*0150*/  IADD3 R4, P1, PT, R8, UR10, RZ ;  /* 0x0000000a08047c10 */ /* 0x000fe4000ff3e0ff */
[----:B------:R-:W-:-:S02]  /*0160*/  IADD3.X R3, PT, PT, R0, UR9, RZ, P0, !PT ;  /* 0x0000000900037c10 */ /* 0x000fc400087fe4ff */
[----:B------:R-:W-:-:S04]  /*0170*/  IADD3.X R5, PT, PT, R0, UR11, RZ, P1, !PT ;  /* 0x0000000b00057c10 */ /* 0x000fc80008ffe4ff */
[----:B-1----:R-:W3:Y:S04]  /*0180*/  LDG.E.64 R2, desc[UR4][R2.64] ;  /* 0x0000000402027981 */ /* 0x002ee8000c1e1b00 */
[----:B------:R-:W3:Y:S01]  /*0190*/  LDG.E.64 R4, desc[UR4][R4.64] ;  /* 0x0000000404047981 */ /* 0x000ee2000c1e1b00 */
[----:B--2---:R-:W-:Y:S01]  /*01a0*/  IADD3 R8, P0, PT, R8, UR6, RZ ;  /* 0x0000000608087c10 */ /* 0x004fe2000ff1e0ff */
[-C--:B---3--:R-:W-:Y:S02]  /*01b0*/  IMAD R9, R5, R2.reuse, RZ ;  /* 0x0000000205097224 */ /* 0x088fe400078e02ff */
[----:B------:R-:W-:-:S04]  /*01c0*/  IMAD.WIDE.U32 R6, R4, R2, RZ ;  /* 0x0000000204067225 */ /* 0x000fc800078e00ff */
[----:B------:R-:W-:Y:S01]  /*01d0*/  IMAD R11, R3, R4, R9 ;  /* 0x00000004030b7224 */ /* 0x000fe200078e0209 */
[----:B------:R-:W-:-:S03]  /*01e0*/  IADD3.X R9, PT, PT, R0, UR7, RZ, P0, !PT ;  /* 0x0000000700097c10 */ /* 0x000fc600087fe4ff */
[----:B------:R-:W-:-:S05]  /*01f0*/  IMAD.IADD R7, R7, 0x1, R11 ;  /* 0x0000000107077824 */ /* 0x000fca00078e020b */
[----:B------:R-:W-:Y:S01]  /*0200*/  STG.E.64 desc[UR4][R8.64], R6 ;  /* 0x0000000608007986 */ /* 0x000fe2000c101b04 */
[----:B------:R-:W-:Y:S05]  /*0210*/  EXIT ;  /* 0x000000000000794d */ /* 0x000fea0003800000 */
.L_x_0:
[----:B------:R-:W-:-:S00]  /*0220*/  BRA `(.L_x_0) ;  /* 0xfffffffc00fc7947 */ /* 0x000fc0000383ffff */
[----:B------:R-:W-:-:S00]  /*0230*/  NOP ;  /* 0x0000000000007918 */ /* 0x000fc00000000000 */
        /* <DEDUP_REMOVED lines=12> */
.L_x_8:


//--------------------- .text._Z29CuMatElementMultMatrixDKernelPdS_S_ll --------------------------
	.section	.text._Z29CuMatElementMultMatrixDKernelPdS_S_ll,"ax",@progbits
	.align	128
        .global         _Z29CuMatElementMultMatrixDKernelPdS_S_ll
        .type           _Z29CuMatElementMultMatrixDKernelPdS_S_ll,@function
        .size           _Z29CuMatElementMultMatrixDKernelPdS_S_ll,(.L_x_9 - _Z29CuMatElementMultMatrixDKernelPdS_S_ll)
        .other          _Z29CuMatElementMultMatrixDKernelPdS_S_ll,@"STO_CUDA_ENTRY STV_DEFAULT"
_Z29CuMatElementMultMatrixDKernelPdS_S_ll:
.text._Z29CuMatElementMultMatrixDKernelPdS_S_ll:
        /* <DEDUP_REMOVED lines=26> */
[----:B--2---:R-:W-:-:S04]  /*01a0*/  IADD3 R8, P0, PT, R8, UR6, RZ ;  /* 0x0000000608087c10 */ /* 0x004fc8000ff1e0ff */
[----:B------:R-:W-:Y:S01]  /*01b0*/  IADD3.X R9, PT, PT, R0, UR7, RZ, P0, !PT ;  /* 0x0000000700097c10 */ /* 0x000fe200087fe4ff */
[----:B---3--:R-:W-:-:S07]  /*01c0*/  DMUL R2, R2, R4 ;  /* 0x0000000402027228 */ /* 0x008fce0000000000 */
[----:B------:R-:W-:Y:S01]  /*01d0*/  STG.E.64 desc[UR4][R8.64], R2 ;  /* 0x0000000208007986 */ /* 0x000fe2000c101b04 */
[----:B------:R-:W-:Y:S05]  /*01e0*/  EXIT ;  /* 0x000000000000794d */ /* 0x000fea0003800000 */
.L_x_1:
        /* <DEDUP_REMOVED lines=9> */
.L_x_9:


//--------------------- .text._Z19CuMatMatMultKernelIPKlS0_Pliii --------------------------
	.section	.text._Z19CuMatMatMultKernelIPKlS0_Pliii,"ax",@progbits
	.align	128
        .global         _Z19CuMatMatMultKernelIPKlS0_Pliii
        .type           _Z19CuMatMatMultKernelIPKlS0_Pliii,@function
        .size           _Z19CuMatMatMultKernelIPKlS0_Pliii,(.L_x_10 - _Z19CuMatMatMultKernelIPKlS0_Pliii)
        .other          _Z19CuMatMatMultKernelIPKlS0_Pliii,@"STO_CUDA_ENTRY STV_DEFAULT"
_Z19CuMatMatMultKernelIPKlS0_Pliii:
.text._Z19CuMatMatMultKernelIPKlS0_Pliii:
[----:B------:R-:W-:Y:S01]  /*0000*/  LDC R1, c[0x0][0x37c] ;  /* 0x0000df00ff017b82 */ /* 0x000fe20000000800 */
[----:B------:R-:W0:Y:S07]  /*0010*/  S2R R4, SR_TID.X ;  /* 0x0000000000047919 */ /* 0x000e2e0000002100 */
[----:B------:R-:W1:Y:S01]  /*0020*/  LDC R2, c[0x0][0x364] ;  /* 0x0000d900ff027b82 */ /* 0x000e620000000800 */
[----:B------:R-:W2:Y:S01]  /*0030*/  LDCU UR6, c[0x0][0x39c] ;  /* 0x00007380ff0677ac */ /* 0x000ea20008000800 */
[----:B------:R-:W1:Y:S06]  /*0040*/  S2R R5, SR_TID.Y ;  /* 0x0000000000057919 */ /* 0x000e6c0000002200 */
[----:B------:R-:W0:Y:S08]  /*0050*/  S2UR UR5, SR_CTAID.X ;  /* 0x00000000000579c3 */ /* 0x000e300000002500 */
[----:B------:R-:W0:Y:S08]  /*0060*/  LDC R3, c[0x0][0x360] ;  /* 0x0000d800ff037b82 */ /* 0x000e300000000800 */
[----:B------:R-:W1:Y:S08]  /*0070*/  S2UR UR4, SR_CTAID.Y ;  /* 0x00000000000479c3 */ /* 0x000e700000002600 */
[----:B------:R-:W3:Y:S01]  /*0080*/  LDC R0, c[0x0][0x3a0] ;  /* 0x0000e800ff007b82 */ /* 0x000ee20000000800 */
[----:B0-----:R-:W-:-:S02]  /*0090*/  IMAD R3, R3, UR5, R4 ;  /* 0x0000000503037c24 */ /* 0x001fc4000f8e0204 */
[----:B-1----:R-:W-:-:S03]  /*00a0*/  IMAD R2, R2, UR4, R5 ;  /* 0x0000000402027c24 */ /* 0x002fc6000f8e0205 */
[----:B---3--:R-:W-:-:S04]  /*00b0*/  ISETP.GE.AND P0, PT, R3, R0, PT ;  /* 0x000000000300720c */ /* 0x008fc80003f06270 */
[----:B--2---:R-:W-:-:S13]  /*00c0*/  ISETP.GE.OR P0, PT, R2, UR6, P0 ;  /* 0x0000000602007c0c */ /* 0x004fda0008706670 */
[----:B------:R-:W-:Y:S05]  /*00d0*/  @P0 EXIT ;  /* 0x000000000000094d */ /* 0x000fea0003800000 */
[----:B------:R-:W0:Y:S01]  /*00e0*/  LDCU UR5, c[0x0][0x398] ;  /* 0x00007300ff0577ac */ /* 0x000e220008000800 */
[----:B------:R-:W-:Y:S01]  /*00f0*/  CS2R R16, SRZ ;  /* 0x0000000000107805 */ /* 0x000fe2000001ff00 */
[----:B------:R-:W1:Y:S01]  /*0100*/  LDCU.64 UR8, c[0x0][0x358] ;  /* 0x00006b00ff0877ac */ /* 0x000e620008000a00 */
[----:B0-----:R-:W-:-:S09]  /*0110*/  UISETP.GE.AND UP0, UPT, UR5, 0x1, UPT ;  /* 0x000000010500788c */ /* 0x001fd2000bf06270 */
[----:B-1----:R-:W-:Y:S05]  /*0120*/  BRA.U !UP0, `(.L_x_2) ;  /* 0x0000000908947547 */ /* 0x002fea000b800000 */
[----:B------:R-:W-:Y:S02]  /*0130*/  UISETP.GE.U32.AND UP1, UPT, UR5, 0x8, UPT ;  /* 0x000000080500788c */ /* 0x000fe4000bf26070 */
[----:B------:R-:W-:Y:S01]  /*0140*/  IMAD R4, R2, UR5, RZ ;  /* 0x0000000502047c24 */ /* 0x000fe2000f8e02ff */
[----:B------:R-:W-:Y:S01]  /*0150*/  ULOP3.LUT UR6, UR5, 0x7, URZ, 0xc0, !UPT ;  /* 0x0000000705067892 */ /* 0x000fe2000f8ec0ff */
[----:B------:R-:W-:Y:S01]  /*0160*/  CS2R R16, SRZ ;  /* 0x0000000000107805 */ /* 0x000fe2000001ff00 */
[----:B------:R-:W-:Y:S02]  /*0170*/  UMOV UR4, URZ ;  /* 0x000000ff00047c82 */ /* 0x000fe40008000000 */
[----:B------:R-:W-:Y:S02]  /*0180*/  UISETP.NE.AND UP0, UPT, UR6, URZ, UPT ;  /* 0x000000ff0600728c */ /* 0x000fe4000bf05270 */
[----:B------:R-:W-:Y:S09]  /*0190*/  BRA.U !UP1, `(.L_x_3) ;  /* 0x00000005091c7547 */ /* 0x000ff2000b800000 */
[----:B------:R-:W0:Y:S01]  /*01a0*/  LDC.64 R6, c[0x0][0x380] ;  /* 0x0000e000ff067b82 */ /* 0x000e220000000a00 */
[----:B------:R-:W-:Y:S01]  /*01b0*/  ULOP3.LUT UR4, UR5, 0x7ffffff8, URZ, 0xc0, !UPT ;  /* 0x7ffffff805047892 */ /* 0x000fe2000f8ec0ff */
[----:B------:R-:W-:Y:S02]  /*01c0*/  CS2R R16, SRZ ;  /* 0x0000000000107805 */ /* 0x000fe4000001ff00 */
[----:B------:R-:W-:Y:S01]  /*01d0*/  MOV R5, R3 ;  /* 0x0000000300057202 */ /* 0x000fe20000000f00 */
[----:B------:R-:W-:Y:S01]  /*01e0*/  UIADD3 UR7, UPT, UPT, -UR4, URZ, URZ ;  /* 0x000000ff04077290 */ /* 0x000fe2000fffe1ff */
[----:B0-----:R-:W-:-:S03]  /*01f0*/  IMAD.WIDE.U32 R6, R4, 0x8, R6 ;  /* 0x0000000804067825 */ /* 0x001fc600078e0006 */
[----:B------:R-:W-:-:S04]  /*0200*/  IADD3 R6, P0, PT, R6, 0x20, RZ ;  /* 0x0000002006067810 */ /* 0x000fc80007f1e0ff */
[----:B------:R-:W-:-:S09]  /*0210*/  IADD3.X R7, PT, PT, RZ, R7, RZ, P0, !PT ;  /* 0x00000007ff077210 */ /* 0x000fd200007fe4ff */
.L_x_4:
[----:B------:R-:W0:Y:S01]  /*0220*/  LDC.64 R24, c[0x0][0x388] ;  /* 0x0000e200ff187b82 */ /* 0x000e220000000a00 */
[----:B------:R-:W2:Y:S04]  /*0230*/  LDG.E.64 R10, desc[UR8][R6.64+-0x20] ;  /* 0xffffe008060a7981 */ /* 0x000ea8000c1e1b00 */
[----:B------:R-:W3:Y:S04]  /*0240*/  LDG.E.64 R20, desc[UR8][R6.64+-0x18] ;  /* 0xffffe80806147981 */ /* 0x000ee8000c1e1b00 */
[----:B------:R-:W4:Y:S01]  /*0250*/  LDG.E.64 R12, desc[UR8][R6.64+-0x10] ;  /* 0xfffff008060c7981 */ /* 0x000f22000c1e1b00 */
[----:B0-----:R-:W-:-:S05]  /*0260*/  IMAD.WIDE R24, R5, 0x8, R24 ;  /* 0x0000000805187825 */ /* 0x001fca00078e0218 */
[----:B------:R-:W2:Y:S01]  /*0270*/  LDG.E.64 R22, desc[UR8][R24.64] ;  /* 0x0000000818167981 */ /* 0x000ea2000c1e1b00 */
[----:B------:R-:W-:-:S05]  /*0280*/  IMAD.WIDE R28, R0, 0x8, R24 ;  /* 0x00000008001c7825 */ /* 0x000fca00078e0218 */
[----:B------:R-:W3:Y:S01]  /*0290*/  LDG.E.64 R14, desc[UR8][R28.64] ;  /* 0x000000081c0e7981 */ /* 0x000ee2000c1e1b00 */
[----:B------:R-:W-:-:S05]  /*02a0*/  IMAD.WIDE R26, R0, 0x8, R28 ;  /* 0x00000008001a7825 */ /* 0x000fca00078e021c */
[----:B------:R-:W4:Y:S01]  /*02b0*/  LDG.E.64 R8, desc[UR8][R26.64] ;  /* 0x000000081a087981 */ /* 0x000f22000c1e1b00 */
[----:B------:R-:W-:-:S05]  /*02c0*/  IMAD.WIDE R18, R0, 0x8, R26 ;  /* 0x0000000800127825 */ /* 0x000fca00078e021a */
[----:B------:R-:W5:Y:S01]  /*02d0*/  LDG.E.64 R24, desc[UR8][R18.64] ;  /* 0x0000000812187981 */ /* 0x000f62000c1e1b00 */
[----:B--2---:R-:W-:Y:S02]  /*02e0*/  IMAD R23, R23, R10, RZ ;  /* 0x0000000a17177224 */ /* 0x004fe400078e02ff */
[----:B------:R-:W-:-:S04]  /*02f0*/  IMAD.WIDE.U32 R16, R10, R22, R16 ;  /* 0x000000160a107225 */ /* 0x000fc800078e0010 */
[----:B------:R-:W-:Y:S02]  /*0300*/  IMAD R23, R11, R22, R23 ;  /* 0x000000160b177224 */ /* 0x000fe400078e0217 */
[----:B------:R-:W5:Y:S03]  /*0310*/  LDG.E.64 R10, desc[UR8][R6.64+-0x8] ;  /* 0xfffff808060a7981 */ /* 0x000f66000c1e1b00 */
[----:B------:R-:W-:Y:S01]  /*0320*/  IADD3 R17, PT, PT, R17, R23, RZ ;  /* 0x0000001711117210 */ /* 0x000fe20007ffe0ff */
[----:B---3--:R-:W-:-:S04]  /*0330*/  IMAD R23, R15, R20, RZ ;  /* 0x000000140f177224 */ /* 0x008fc800078e02ff */
[-C--:B------:R-:W-:Y:S02]  /*0340*/  IMAD R23, R21, R14.reuse, R23 ;  /* 0x0000000e15177224 */ /* 0x080fe400078e0217 */
[----:B------:R-:W-:Y:S02]  /*0350*/  IMAD.WIDE.U32 R16, R20, R14, R16 ;  /* 0x0000000e14107225 */ /* 0x000fe400078e0010 */
[----:B------:R-:W2:Y:S02]  /*0360*/  LDG.E.64 R20, desc[UR8][R6.64] ;  /* 0x0000000806147981 */ /* 0x000ea4000c1e1b00 */
[----:B------:R-:W-:Y:S01]  /*0370*/  IMAD.WIDE R14, R0, 0x8, R18 ;  /* 0x00000008000e7825 */ /* 0x000fe200078e0212 */
[----:B------:R-:W-:-:S04]  /*0380*/  IADD3 R17, PT, PT, R17, R23, RZ ;  /* 0x0000001711117210 */ /* 0x000fc80007ffe0ff */
[----:B------:R-:W2:Y:S01]  /*0390*/  LDG.E.64 R22, desc[UR8][R14.64] ;  /* 0x000000080e167981 */ /* 0x000ea2000c1e1b00 */
[----:B----4-:R-:W-:Y:S02]  /*03a0*/  IMAD R9, R9, R12, RZ ;  /* 0x0000000c09097224 */ /* 0x010fe400078e02ff */
[----:B------:R-:W-:-:S04]  /*03b0*/  IMAD.WIDE R28, R0, 0x8, R14 ;  /* 0x00000008001c7825 */ /* 0x000fc800078e020e */
[-C--:B------:R-:W-:Y:S01]  /*03c0*/  IMAD R13, R13, R8.reuse, R9 ;  /* 0x000000080d0d7224 */ /* 0x080fe200078e0209 */
[----:B------:R0:W3:Y:S01]  /*03d0*/  LDG.E.64 R18, desc[UR8][R28.64] ;  /* 0x000000081c127981 */ /* 0x0000e2000c1e1b00 */
[----:B------:R-:W-:-:S03]  /*03e0*/  IMAD.WIDE.U32 R8, R12, R8, R16 ;  /* 0x000000080c087225 */ /* 0x000fc600078e0010 */
[----:B------:R-:W3:Y:S02]  /*03f0*/  LDG.E.64 R16, desc[UR8][R6.64+0x8] ;  /* 0x0000080806107981 */ /* 0x000ee4000c1e1b00 */
[----:B------:R-:W-:Y:S02]  /*0400*/  IADD3 R9, PT, PT, R9, R13, RZ ;  /* 0x0000000d09097210 */ /* 0x000fe40007ffe0ff */
[----:B------:R-:W4:Y:S01]  /*0410*/  LDG.E.64 R12, desc[UR8][R6.64+0x10] ;  /* 0x00001008060c7981 */ /* 0x000f22000c1e1b00 */
[----:B0-----:R-:W-:-:S05]  /*0420*/  IMAD.WIDE R28, R0, 0x8, R28 ;  /* 0x00000008001c7825 */ /* 0x001fca00078e021c */
[----:B------:R-:W4:Y:S01]  /*0430*/  LDG.E.64 R14, desc[UR8][R28.64] ;  /* 0x000000081c0e7981 */ /* 0x000f22000c1e1b00 */
[----:B-----5:R-:W-:-:S04]  /*0440*/  IMAD R27, R25, R10, RZ ;  /* 0x0000000a191b7224 */ /* 0x020fc800078e02ff */
[-C--:B------:R-:W-:Y:S02]  /*0450*/  IMAD R27, R11, R24.reuse, R27 ;  /* 0x000000180b1b7224 */ /* 0x080fe400078e021b */
[----:B------:R-:W-:Y:S02]  /*0460*/  IMAD.WIDE.U32 R24, R10, R24, R8 ;  /* 0x000000180a187225 */ /* 0x000fe400078e0008 */
[----:B------:R0:W5:Y:S02]  /*0470*/  LDG.E.64 R8, desc[UR8][R6.64+0x18] ;  /* 0x0000180806087981 */ /* 0x000164000c1e1b00 */
[----:B------:R-:W-:-:S06]  /*0480*/  IMAD.WIDE R10, R0, 0x8, R28 ;  /* 0x00000008000a7825 */ /* 0x000fcc00078e021c */
[----:B------:R-:W5:Y:S01]  /*0490*/  LDG.E.64 R10, desc[UR8][R10.64] ;  /* 0x000000080a0a7981 */ /* 0x000f62000c1e1b00 */
[----:B------:R-:W-:Y:S01]  /*04a0*/  IADD3 R25, PT, PT, R25, R27, RZ ;  /* 0x0000001b19197210 */ /* 0x000fe20007ffe0ff */
[----:B--2---:R-:W-:-:S04]  /*04b0*/  IMAD R23, R23, R20, RZ ;  /* 0x0000001417177224 */ /* 0x004fc800078e02ff */
[-C--:B------:R-:W-:Y:S02]  /*04c0*/  IMAD R23, R21, R22.reuse, R23 ;  /* 0x0000001615177224 */ /* 0x080fe400078e0217 */
[----:B------:R-:W-:-:S05]  /*04d0*/  IMAD.WIDE.U32 R20, R20, R22, R24 ;  /* 0x0000001614147225 */ /* 0x000fca00078e0018 */
[----:B------:R-:W-:Y:S01]  /*04e0*/  IADD3 R21, PT, PT, R21, R23, RZ ;  /* 0x0000001715157210 */ /* 0x000fe20007ffe0ff */
[----:B---3--:R-:W-:-:S04]  /*04f0*/  IMAD R19, R19, R16, RZ ;  /* 0x0000001013137224 */ /* 0x008fc800078e02ff */
[-C--:B------:R-:W-:Y:S02]  /*0500*/  IMAD R19, R17, R18.reuse, R19 ;  /* 0x0000001211137224 */ /* 0x080fe400078e0213 */
[----:B------:R-:W-:-:S05]  /*0510*/  IMAD.WIDE.U32 R16, R16, R18, R20 ;  /* 0x0000001210107225 */ /* 0x000fca00078e0014 */
[----:B------:R-:W-:Y:S01]  /*0520*/  IADD3 R17, PT, PT, R17, R19, RZ ;  /* 0x0000001311117210 */ /* 0x000fe20007ffe0ff */
[----:B----4-:R-:W-:Y:S01]  /*0530*/  IMAD R15, R15, R12, RZ ;  /* 0x0000000c0f0f7224 */ /* 0x010fe200078e02ff */
[----:B------:R-:W-:-:S03]  /*0540*/  UIADD3 UR7, UPT, UPT, UR7, 0x8, URZ ;  /* 0x0000000807077890 */ /* 0x000fc6000fffe0ff */
[-C--:B------:R-:W-:Y:S02]  /*0550*/  IMAD R15, R13, R14.reuse, R15 ;  /* 0x0000000e0d0f7224 */ /* 0x080fe400078e020f */
[----:B------:R-:W-:Y:S01]  /*0560*/  IMAD.WIDE.U32 R12, R12, R14, R16 ;  /* 0x0000000e0c0c7225 */ /* 0x000fe200078e0010 */
[----:B------:R-:W-:-:S04]  /*0570*/  UISETP.NE.AND UP1, UPT, UR7, URZ, UPT ;  /* 0x000000ff0700728c */ /* 0x000fc8000bf25270 */
[----:B------:R-:W-:Y:S02]  /*0580*/  IADD3 R13, PT, PT, R13, R15, RZ ;  /* 0x0000000f0d0d7210 */ /* 0x000fe40007ffe0ff */
[----:B0-----:R-:W-:Y:S02]  /*0590*/  IADD3 R6, P0, PT, R6, 0x40, RZ ;  /* 0x0000004006067810 */ /* 0x001fe40007f1e0ff */
[----:B------:R-:W-:Y:S02]  /*05a0*/  LEA R5, R0, R5, 0x3 ;  /* 0x0000000500057211 */ /* 0x000fe400078e18ff */
[----:B------:R-:W-:Y:S01]  /*05b0*/  IADD3.X R7, PT, PT, RZ, R7, RZ, P0, !PT ;  /* 0x00000007ff077210 */ /* 0x000fe200007fe4ff */
[----:B-----5:R-:W-:Y:S02]  /*05c0*/  IMAD R11, R11, R8, RZ ;  /* 0x000000080b0b7224 */ /* 0x020fe400078e02ff */
[----:B------:R-:W-:-:S04]  /*05d0*/  IMAD.WIDE.U32 R16, R8, R10, R12 ;  /* 0x0000000a08107225 */ /* 0x000fc800078e000c */
[----:B------:R-:W-:-:S05]  /*05e0*/  IMAD R11, R9, R10, R11 ;  /* 0x0000000a090b7224 */ /* 0x000fca00078e020b */
[----:B------:R-:W-:Y:S01]  /*05f0*/  IADD3 R17, PT, PT, R17, R11, RZ ;  /* 0x0000000b11117210 */ /* 0x000fe20007ffe0ff */
[----:B------:R-:W-:Y:S06]  /*0600*/  BRA.U UP1, `(.L_x_4) ;  /* 0xfffffffd01047547 */ /* 0x000fec000b83ffff */
.L_x_3:
[----:B------:R-:W-:Y:S05]  /*0610*/  BRA.U !UP0, `(.L_x_2) ;  /* 0x0000000508587547 */ /* 0x000fea000b800000 */
[----:B------:R-:W-:Y:S02]  /*0620*/  UISETP.GE.U32.AND UP0, UPT, UR6, 0x4, UPT ;  /* 0x000000040600788c */ /* 0x000fe4000bf06070 */
[----:B------:R-:W-:-:S04]  /*0630*/  ULOP3.LUT UR7, UR5, 0x3, URZ, 0xc0, !UPT ;  /* 0x0000000305077892 */ /* 0x000fc8000f8ec0ff */
[----:B------:R-:W-:-:S03]  /*0640*/  UISETP.NE.AND UP1, UPT, UR7, URZ, UPT ;  /* 0x000000ff0700728c */ /* 0x000fc6000bf25270 */
[----:B------:R-:W-:Y:S08]  /*0650*/  BRA.U !UP0, `(.L_x_5) ;  /* 0x00000001089c7547 */ /* 0x000ff0000b800000 */
[----:B------:R-:W0:Y:S01]  /*0660*/  LDC.64 R18, c[0x0][0x380] ;  /* 0x0000e000ff127b82 */ /* 0x000e220000000a00 */
[----:B------:R-:W1:Y:S01]  /*0670*/  LDCU.64 UR10, c[0x0][0x380] ;  /* 0x00007000ff0a77ac */ /* 0x000e620008000a00 */
[----:B------:R-:W-:Y:S01]  /*0680*/  IADD3 R5, PT, PT, R4, UR4, RZ ;  /* 0x0000000404057c10 */ /* 0x000fe2000fffe0ff */
[----:B------:R-:W-:Y:S01]  /*0690*/  IMAD R7, R0, UR4, R3 ;  /* 0x0000000400077c24 */ /* 0x000fe2000f8e0203 */
[----:B------:R-:W-:-:S04]  /*06a0*/  IADD3 R6, P0, PT, R4, UR4, RZ ;  /* 0x0000000404067c10 */ /* 0x000fc8000ff1e0ff */
[----:B------:R-:W2:Y:S01]  /*06b0*/  LDC.64 R26, c[0x0][0x388] ;  /* 0x0000e200ff1a7b82 */ /* 0x000ea20000000a00 */
[----:B0-----:R-:W-:Y:S01]  /*06c0*/  IMAD.WIDE.U32 R18, R5, 0x8, R18 ;  /* 0x0000000805127825 */ /* 0x001fe200078e0012 */
[----:B------:R-:W-:Y:S02]  /*06d0*/  IADD3.X R5, PT, PT, RZ, RZ, RZ, P0, !PT ;  /* 0x000000ffff057210 */ /* 0x000fe400007fe4ff */
[----:B-1----:R-:W-:-:S03]  /*06e0*/  LEA R24, P0, R6, UR10, 0x3 ;  /* 0x0000000a06187c11 */ /* 0x002fc6000f8018ff */
[----:B------:R-:W3:Y:S01]  /*06f0*/  LDG.E.64 R18, desc[UR8][R18.64] ;  /* 0x0000000812127981 */ /* 0x000ee2000c1e1b00 */
[----:B--2---:R-:W-:-:S05]  /*0700*/  IMAD.WIDE R26, R7, 0x8, R26 ;  /* 0x00000008071a7825 */ /* 0x004fca00078e021a */
[----:B------:R-:W3:Y:S01]  /*0710*/  LDG.E.64 R20, desc[UR8][R26.64] ;  /* 0x000000081a147981 */ /* 0x000ee2000c1e1b00 */
[----:B------:R-:W-:Y:S01]  /*0720*/  LEA.HI.X R25, R6, UR11, R5, 0x3, P0 ;  /* 0x0000000b06197c11 */ /* 0x000fe200080f1c05 */
[----:B------:R-:W-:-:S04]  /*0730*/  IMAD.WIDE R28, R0, 0x8, R26 ;  /* 0x00000008001c7825 */ /* 0x000fc800078e021a */
[----:B------:R-:W2:Y:S04]  /*0740*/  LDG.E.64 R12, desc[UR8][R24.64+0x8] ;  /* 0x00000808180c7981 */ /* 0x000ea8000c1e1b00 */
[----:B------:R0:W2:Y:S04]  /*0750*/  LDG.E.64 R14, desc[UR8][R28.64] ;  /* 0x000000081c0e7981 */ /* 0x0000a8000c1e1b00 */
[----:B------:R-:W4:Y:S04]  /*0760*/  LDG.E.64 R8, desc[UR8][R24.64+0x10] ;  /* 0x0000100818087981 */ /* 0x000f28000c1e1b00 */
[----:B------:R-:W5:Y:S01]  /*0770*/  LDG.E.64 R6, desc[UR8][R24.64+0x18] ;  /* 0x0000180818067981 */ /* 0x000f62000c1e1b00 */
[----:B0-----:R-:W-:-:S05]  /*0780*/  IMAD.WIDE R28, R0, 0x8, R28 ;  /* 0x00000008001c7825 */ /* 0x001fca00078e021c */
[----:B------:R-:W4:Y:S01]  /*0790*/  LDG.E.64 R10, desc[UR8][R28.64] ;  /* 0x000000081c0a7981 */ /* 0x000f22000c1e1b00 */
[----:B------:R-:W-:-:S06]  /*07a0*/  IMAD.WIDE R22, R0, 0x8, R28 ;  /* 0x0000000800167825 */ /* 0x000fcc00078e021c */
[----:B------:R-:W5:Y:S01]  /*07b0*/  LDG.E.64 R22, desc[UR8][R22.64] ;  /* 0x0000000816167981 */ /* 0x000f62000c1e1b00 */
[----:B------:R-:W-:Y:S01]  /*07c0*/  UIADD3 UR4, UPT, UPT, UR4, 0x4, URZ ;  /* 0x0000000404047890 */ /* 0x000fe2000fffe0ff */
[----:B---3--:R-:W-:Y:S02]  /*07d0*/  IMAD R5, R21, R18, RZ ;  /* 0x0000001215057224 */ /* 0x008fe400078e02ff */
[----:B------:R-:W-:-:S04]  /*07e0*/  IMAD.WIDE.U32 R16, R18, R20, R16 ;  /* 0x0000001412107225 */ /* 0x000fc800078e0010 */
[----:B------:R-:W-:-:S05]  /*07f0*/  IMAD R5, R19, R20, R5 ;  /* 0x0000001413057224 */ /* 0x000fca00078e0205 */
[----:B------:R-:W-:Y:S01]  /*0800*/  IADD3 R17, PT, PT, R17, R5, RZ ;  /* 0x0000000511117210 */ /* 0x000fe20007ffe0ff */
[----:B--2---:R-:W-:-:S04]  /*0810*/  IMAD R5, R15, R12, RZ ;  /* 0x0000000c0f057224 */ /* 0x004fc800078e02ff */
[-C--:B------:R-:W-:Y:S02]  /*0820*/  IMAD R5, R13, R14.reuse, R5 ;  /* 0x0000000e0d057224 */ /* 0x080fe400078e0205 */
[----:B------:R-:W-:-:S05]  /*0830*/  IMAD.WIDE.U32 R12, R12, R14, R16 ;  /* 0x0000000e0c0c7225 */ /* 0x000fca00078e0010 */
[----:B------:R-:W-:Y:S01]  /*0840*/  IADD3 R13, PT, PT, R13, R5, RZ ;  /* 0x000000050d0d7210 */ /* 0x000fe20007ffe0ff */
[----:B----4-:R-:W-:-:S04]  /*0850*/  IMAD R5, R11, R8, RZ ;  /* 0x000000080b057224 */ /* 0x010fc800078e02ff */
[-C--:B------:R-:W-:Y:S02]  /*0860*/  IMAD R5, R9, R10.reuse, R5 ;  /* 0x0000000a09057224 */ /* 0x080fe400078e0205 */
[----:B------:R-:W-:-:S04]  /*0870*/  IMAD.WIDE.U32 R8, R8, R10, R12 ;  /* 0x0000000a08087225 */ /* 0x000fc800078e000c */
[----:B-----5:R-:W-:Y:S01]  /*0880*/  IMAD R11, R23, R6, RZ ;  /* 0x00000006170b7224 */ /* 0x020fe200078e02ff */
[----:B------:R-:W-:-:S03]  /*0890*/  IADD3 R9, PT, PT, R9, R5, RZ ;  /* 0x0000000509097210 */ /* 0x000fc60007ffe0ff */
[-C--:B------:R-:W-:Y:S02]  /*08a0*/  IMAD R11, R7, R22.reuse, R11 ;  /* 0x00000016070b7224 */ /* 0x080fe400078e020b */
[----:B------:R-:W-:-:S05]  /*08b0*/  IMAD.WIDE.U32 R16, R6, R22, R8 ;  /* 0x0000001606107225 */ /* 0x000fca00078e0008 */
[----:B------:R-:W-:-:S07]  /*08c0*/  IADD3 R17, PT, PT, R17, R11, RZ ;  /* 0x0000000b11117210 */ /* 0x000fce0007ffe0ff */
.L_x_5:
[----:B------:R-:W-:Y:S05]  /*08d0*/  BRA.U !UP1, `(.L_x_2) ;  /* 0x0000000109a87547 */ /* 0x000fea000b800000 */
[----:B------:R-:W-:Y:S02]  /*08e0*/  UISETP.NE.AND UP0, UPT, UR7, 0x1, UPT ;  /* 0x000000010700788c */ /* 0x000fe4000bf05270 */
[----:B------:R-:W-:-:S04]  /*08f0*/  ULOP3.LUT UR5, UR5, 0x1, URZ, 0xc0, !UPT ;  /* 0x0000000105057892 */ /* 0x000fc8000f8ec0ff */
[----:B------:R-:W-:-:S03]  /*0900*/  UISETP.NE.U32.AND UP1, UPT, UR5, 0x1, UPT ;  /* 0x000000010500788c */ /* 0x000fc6000bf25070 */
        /* <DEDUP_REMOVED lines=11> */
[----:B--2---:R-:W-:Y:S01]  /*09c0*/  IMAD.WIDE R14, R15, 0x8, R8 ;  /* 0x000000080f0e7825 */ /* 0x004fe200078e0208 */
[----:B------:R-:W-:-:S04]  /*09d0*/  LEA.HI.X R13, R10, UR7, R5, 0x3, P0 ;  /* 0x000000070a0d7c11 */ /* 0x000fc800080f1c05 */
[----:B------:R-:W3:Y:S01]  /*09e0*/  LDG.E.64 R8, desc[UR8][R14.64] ;  /* 0x000000080e087981 */ /* 0x000ee2000c1e1b00 */
[----:B------:R-:W-:-:S03]  /*09f0*/  IMAD.WIDE R10, R0, 0x8, R14 ;  /* 0x00000008000a7825 */ /* 0x000fc600078e020e */
[----:B------:R-:W2:Y:S04]  /*0a00*/  LDG.E.64 R12, desc[UR8][R12.64+0x8] ;  /* 0x000008080c0c7981 */ /* 0x000ea8000c1e1b00 */
[----:B------:R-:W2:Y:S01]  /*0a10*/  LDG.E.64 R10, desc[UR8][R10.64] ;  /* 0x000000080a0a7981 */ /* 0x000ea2000c1e1b00 */
        /* <DEDUP_REMOVED lines=8> */
[----:B------:R-:W-:-:S07]  /*0aa0*/  IADD3 R17, PT, PT, R17, R5, RZ ;  /* 0x0000000511117210 */ /* 0x000fce0007ffe0ff */
.L_x_6:
[----:B------:R-:W-:Y:S05]  /*0ab0*/  BRA.U UP1, `(.L_x_2) ;  /* 0x0000000101307547 */ /* 0x000fea000b800000 */
[----:B------:R-:W0:Y:S01]  /*0ac0*/  LDC.64 R6, c[0x0][0x380] ;  /* 0x0000e000ff067b82 */ /* 0x000e220000000a00 */
[----:B------:R-:W-:Y:S01]  /*0ad0*/  IADD3 R5, PT, PT, R4, UR4, RZ ;  /* 0x0000000404057c10 */ /* 0x000fe2000fffe0ff */
[----:B------:R-:W-:-:S06]  /*0ae0*/  IMAD R11, R0, UR4, R3 ;  /* 0x00000004000b7c24 */ /* 0x000fcc000f8e0203 */
[----:B------:R-:W1:Y:S01]  /*0af0*/  LDC.64 R8, c[0x0][0x388] ;  /* 0x0000e200ff087b82 */ /* 0x000e620000000a00 */
[----:B0-----:R-:W-:-:S06]  /*0b00*/  IMAD.WIDE.U32 R4, R5, 0x8, R6 ;  /* 0x0000000805047825 */ /* 0x001fcc00078e0006 */
[----:B------:R-:W2:Y:S01]  /*0b10*/  LDG.E.64 R4, desc[UR8][R4.64] ;  /* 0x0000000804047981 */ /* 0x000ea2000c1e1b00 */
[----:B-1----:R-:W-:-:S06]  /*0b20*/  IMAD.WIDE R6, R11, 0x8, R8 ;  /* 0x000000080b067825 */ /* 0x002fcc00078e0208 */
[----:B------:R-:W2:Y:S02]  /*0b30*/  LDG.E.64 R6, desc[UR8][R6.64] ;  /* 0x0000000806067981 */ /* 0x000ea4000c1e1b00 */
[----:B--2---:R-:W-:Y:S02]  /*0b40*/  IMAD R9, R7, R4, RZ ;  /* 0x0000000407097224 */ /* 0x004fe400078e02ff */
[----:B------:R-:W-:-:S04]  /*0b50*/  IMAD.WIDE.U32 R16, R4, R6, R16 ;  /* 0x0000000604107225 */ /* 0x000fc800078e0010 */
[----:B------:R-:W-:-:S05]  /*0b60*/  IMAD R9, R5, R6, R9 ;  /* 0x0000000605097224 */ /* 0x000fca00078e0209 */
[----:B------:R-:W-:-:S07]  /*0b70*/  IADD3 R17, PT, PT, R17, R9, RZ ;  /* 0x0000000911117210 */ /* 0x000fce0007ffe0ff */
.L_x_2:
[----:B------:R-:W0:Y:S01]  /*0b80*/  LDC.64 R4, c[0x0][0x390] ;  /* 0x0000e400ff047b82 */ /* 0x000e220000000a00 */
[----:B------:R-:W-:-:S04]  /*0b90*/  IMAD R3, R2, R0, R3 ;  /* 0x0000000002037224 */ /* 0x000fc800078e0203 */
[----:B0-----:R-:W-:-:S05]  /*0ba0*/  IMAD.WIDE R2, R3, 0x8, R4 ;  /* 0x0000000803027825 */ /* 0x001fca00078e0204 */
[----:B------:R-:W-:Y:S01]  /*0bb0*/  STG.E.64 desc[UR8][R2.64], R16 ;  /* 0x0000001002007986 */ /* 0x000fe2000c101b08 */
[----:B------:R-:W-:Y:S05]  /*0bc0*/  EXIT ;  /* 0x000000000000794d */ /* 0x000fea0003800000 */
.L_x_7:
        /* <DEDUP_REMOVED lines=11> */
.L_x_10:


//--------------------- .nv.shared.reserved.0     --------------------------
	.section	.nv.shared.reserved.0,"aw",@nobits
	.weak		__nv_reservedSMEM_offset_0_alias
	.size		__nv_reservedSMEM_offset_0_alias, 0, 64
	.other		__nv_reservedSMEM_offset_0_alias,@"STO_CUDA_RESERVED_SHARED STV_DEFAULT"
__nv_reservedSMEM_offset_0_alias:
	.zero		0
	.zero		64


//--------------------- .nv.constant0._Z29CuMatElementMultMatrixKernelIPlS_S_ll --------------------------
	.section	.nv.constant0._Z29CuMatElementMultMatrixKernelIPlS_S_ll,"a",@progbits
	.sectionflags	@""
	.align	4
.nv.constant0._Z29CuMatElementMultMatrixKernelIPlS_S_ll:
	.zero		936


//--------------------- .nv.constant0._Z29CuMatElementMultMatrixDKernelPdS_S_ll --------------------------
	.section	.nv.constant0._Z29CuMatElementMultMatrixDKernelPdS_S_ll,"a",@progbits
	.sectionflags	@""
	.align	4
.nv.constant0._Z29CuMatElementMultMatrixDKernelPdS_S_ll:
	.zero		936


//--------------------- .nv.constant0._Z19CuMatMatMultKernelIPKlS0_Pliii --------------------------
	.section	.nv.constant0._Z19CuMatMatMultKernelIPKlS0_Pliii,"a",@progbits
	.sectionflags	@""
	.align	4
.nv.constant0._Z19CuMatMatMultKernelIPKlS0_Pliii:
	.zero		932


//--------------------- SYMBOLS --------------------------

	.type		.nv.reservedSmem.offset0,@object
	.size		.nv.reservedSmem.offset0,0x4
